//
// Generated by NVIDIA NVVM Compiler
//
// Compiler Build ID: CL-36424714
// Cuda compilation tools, release 13.0, V13.0.88
// Based on NVVM 20.0.0
//

.version 9.0
.target sm_100
.address_size 64

	// .globl	_Z15MatrixMulKernelPdS_S_i

.visible .entry _Z15MatrixMulKernelPdS_S_i(
	.param .u64 .ptr .align 1 _Z15MatrixMulKernelPdS_S_i_param_0,
	.param .u64 .ptr .align 1 _Z15MatrixMulKernelPdS_S_i_param_1,
	.param .u64 .ptr .align 1 _Z15MatrixMulKernelPdS_S_i_param_2,
	.param .u32 _Z15MatrixMulKernelPdS_S_i_param_3
)
{
	.reg .pred 	%p<10>;
	.reg .b32 	%r<41>;
	.reg .b64 	%rd<67>;
	.reg .b64 	%fd<67>;

	ld.param.u64 	%rd14, [_Z15MatrixMulKernelPdS_S_i_param_0];
	ld.param.u64 	%rd15, [_Z15MatrixMulKernelPdS_S_i_param_1];
	ld.param.u32 	%r17, [_Z15MatrixMulKernelPdS_S_i_param_3];
	cvta.to.global.u64 	%rd1, %rd15;
	cvta.to.global.u64 	%rd2, %rd14;
	mov.u32 	%r18, %ctaid.y;
	mov.u32 	%r19, %ntid.y;
	mov.u32 	%r20, %tid.y;
	mad.lo.s32 	%r1, %r18, %r19, %r20;
	mov.u32 	%r21, %ctaid.x;
	mov.u32 	%r22, %ntid.x;
	mov.u32 	%r23, %tid.x;
	mad.lo.s32 	%r2, %r21, %r22, %r23;
	max.s32 	%r24, %r1, %r2;
	setp.ge.s32 	%p1, %r24, %r17;
	@%p1 bra 	$L__BB0_13;
	mul.lo.s32 	%r3, %r17, %r1;
	and.b32  	%r4, %r17, 7;
	setp.lt.u32 	%p2, %r17, 8;
	mov.f64 	%fd66, 0d0000000000000000;
	mov.b32 	%r39, 0;
	@%p2 bra 	$L__BB0_4;
	and.b32  	%r26, %r17, 2147483640;
	neg.s32 	%r37, %r26;
	mul.wide.s32 	%rd16, %r17, 8;
	add.s64 	%rd3, %rd1, %rd16;
	mul.wide.s32 	%rd17, %r17, 16;
	add.s64 	%rd4, %rd1, %rd17;
	mul.wide.s32 	%rd18, %r17, 24;
	add.s64 	%rd5, %rd1, %rd18;
	mul.wide.s32 	%rd19, %r17, 32;
	add.s64 	%rd6, %rd1, %rd19;
	mul.wide.s32 	%rd20, %r17, 40;
	add.s64 	%rd7, %rd1, %rd20;
	mul.wide.s32 	%rd21, %r17, 48;
	add.s64 	%rd8, %rd1, %rd21;
	mul.wide.s32 	%rd22, %r17, 56;
	add.s64 	%rd9, %rd1, %rd22;
	mul.wide.u32 	%rd23, %r3, 8;
	add.s64 	%rd24, %rd23, %rd2;
	add.s64 	%rd66, %rd24, 32;
	mov.f64 	%fd66, 0d0000000000000000;
	mov.u32 	%r36, %r2;
$L__BB0_3:
	.pragma "nounroll";
	and.b32  	%r39, %r17, 2147483640;
	mul.wide.s32 	%rd25, %r36, 8;
	add.s64 	%rd26, %rd3, %rd25;
	add.s64 	%rd27, %rd4, %rd25;
	add.s64 	%rd28, %rd5, %rd25;
	add.s64 	%rd29, %rd6, %rd25;
	add.s64 	%rd30, %rd7, %rd25;
	add.s64 	%rd31, %rd8, %rd25;
	add.s64 	%rd32, %rd9, %rd25;
	add.s64 	%rd33, %rd1, %rd25;
	ld.global.f64 	%fd16, [%rd66+-32];
	ld.global.f64 	%fd17, [%rd33];
	fma.rn.f64 	%fd18, %fd16, %fd17, %fd66;
	ld.global.f64 	%fd19, [%rd66+-24];
	ld.global.f64 	%fd20, [%rd26];
	fma.rn.f64 	%fd21, %fd19, %fd20, %fd18;
	ld.global.f64 	%fd22, [%rd66+-16];
	ld.global.f64 	%fd23, [%rd27];
	fma.rn.f64 	%fd24, %fd22, %fd23, %fd21;
	ld.global.f64 	%fd25, [%rd66+-8];
	ld.global.f64 	%fd26, [%rd28];
	fma.rn.f64 	%fd27, %fd25, %fd26, %fd24;
	ld.global.f64 	%fd28, [%rd66];
	ld.global.f64 	%fd29, [%rd29];
	fma.rn.f64 	%fd30, %fd28, %fd29, %fd27;
	ld.global.f64 	%fd31, [%rd66+8];
	ld.global.f64 	%fd32, [%rd30];
	fma.rn.f64 	%fd33, %fd31, %fd32, %fd30;
	ld.global.f64 	%fd34, [%rd66+16];
	ld.global.f64 	%fd35, [%rd31];
	fma.rn.f64 	%fd36, %fd34, %fd35, %fd33;
	ld.global.f64 	%fd37, [%rd66+24];
	ld.global.f64 	%fd38, [%rd32];
	fma.rn.f64 	%fd66, %fd37, %fd38, %fd36;
	add.s32 	%r37, %r37, 8;
	shl.b32 	%r27, %r17, 3;
	add.s32 	%r36, %r36, %r27;
	add.s64 	%rd66, %rd66, 64;
	setp.ne.s32 	%p3, %r37, 0;
	@%p3 bra 	$L__BB0_3;
$L__BB0_4:
	setp.eq.s32 	%p4, %r4, 0;
	@%p4 bra 	$L__BB0_12;
	and.b32  	%r12, %r17, 3;
	setp.lt.u32 	%p5, %r4, 4;
	@%p5 bra 	$L__BB0_7;
	add.s32 	%r28, %r39, %r3;
	mul.wide.u32 	%rd34, %r28, 8;
	add.s64 	%rd35, %rd2, %rd34;
	ld.global.f64 	%fd40, [%rd35];
	mad.lo.s32 	%r29, %r39, %r17, %r2;
	mul.wide.s32 	%rd36, %r29, 8;
	add.s64 	%rd37, %rd1, %rd36;
	ld.global.f64 	%fd41, [%rd37];
	fma.rn.f64 	%fd42, %fd40, %fd41, %fd66;
	cvt.u64.u32 	%rd38, %r3;
	cvt.u64.u32 	%rd39, %r39;
	add.s64 	%rd40, %rd39, %rd38;
	shl.b64 	%rd41, %rd40, 3;
	add.s64 	%rd42, %rd2, %rd41;
	ld.global.f64 	%fd43, [%rd42+8];
	mul.wide.s32 	%rd43, %r17, 8;
	add.s64 	%rd44, %rd37, %rd43;
	ld.global.f64 	%fd44, [%rd44];
	fma.rn.f64 	%fd45, %fd43, %fd44, %fd42;
	ld.global.f64 	%fd46, [%rd42+16];
	add.s64 	%rd45, %rd44, %rd43;
	ld.global.f64 	%fd47, [%rd45];
	fma.rn.f64 	%fd48, %fd46, %fd47, %fd45;
	ld.global.f64 	%fd49, [%rd42+24];
	add.s64 	%rd46, %rd45, %rd43;
	ld.global.f64 	%fd50, [%rd46];
	fma.rn.f64 	%fd66, %fd49, %fd50, %fd48;
	add.s32 	%r39, %r39, 4;
$L__BB0_7:
	setp.eq.s32 	%p6, %r12, 0;
	@%p6 bra 	$L__BB0_12;
	setp.eq.s32 	%p7, %r12, 1;
	@%p7 bra 	$L__BB0_10;
	add.s32 	%r30, %r39, %r3;
	mul.wide.u32 	%rd47, %r30, 8;
	add.s64 	%rd48, %rd2, %rd47;
	ld.global.f64 	%fd52, [%rd48];
	mad.lo.s32 	%r31, %r39, %r17, %r2;
	mul.wide.s32 	%rd49, %r31, 8;
	add.s64 	%rd50, %rd1, %rd49;
	ld.global.f64 	%fd53, [%rd50];
	fma.rn.f64 	%fd54, %fd52, %fd53, %fd66;
	cvt.u64.u32 	%rd51, %r3;
	cvt.u64.u32 	%rd52, %r39;
	add.s64 	%rd53, %rd52, %rd51;
	shl.b64 	%rd54, %rd53, 3;
	add.s64 	%rd55, %rd2, %rd54;
	ld.global.f64 	%fd55, [%rd55+8];
	mul.wide.s32 	%rd56, %r17, 8;
	add.s64 	%rd57, %rd50, %rd56;
	ld.global.f64 	%fd56, [%rd57];
	fma.rn.f64 	%fd66, %fd55, %fd56, %fd54;
	add.s32 	%r39, %r39, 2;
$L__BB0_10:
	and.b32  	%r32, %r17, 1;
	setp.eq.b32 	%p8, %r32, 1;
	not.pred 	%p9, %p8;
	@%p9 bra 	$L__BB0_12;
	add.s32 	%r33, %r39, %r3;
	mul.wide.u32 	%rd58, %r33, 8;
	add.s64 	%rd59, %rd2, %rd58;
	ld.global.f64 	%fd57, [%rd59];
	mad.lo.s32 	%r34, %r39, %r17, %r2;
	mul.wide.s32 	%rd60, %r34, 8;
	add.s64 	%rd61, %rd1, %rd60;
	ld.global.f64 	%fd58, [%rd61];
	fma.rn.f64 	%fd66, %fd57, %fd58, %fd66;
$L__BB0_12:
	ld.param.u64 	%rd65, [_Z15MatrixMulKernelPdS_S_i_param_2];
	add.s32 	%r35, %r3, %r2;
	cvta.to.global.u64 	%rd62, %rd65;
	mul.wide.s32 	%rd63, %r35, 8;
	add.s64 	%rd64, %rd62, %rd63;
	st.global.f64 	[%rd64], %fd66;
$L__BB0_13:
	ret;

}


// ===== COMPILED SASS (sm_100) =====

	.target	sm_100

	.elftype	@"ET_EXEC"


//--------------------- .note.nv.tkinfo           --------------------------
	.section	.note.nv.tkinfo,"",@"SHT_NOTE"
	.sectionflags	@"SHF_NOTE_NV_TKINFO"
	.tkinfo
        /*0018*/ 	.word	0x00000002
        /*0030*/ 	.string	""
        /*0030*/ 	.string	"ptxas"
        /*0030*/ 	.string	"Cuda compilation tools, release 13.0, V13.0.88"
        /*0030*/ 	.string	"Build cuda_13.0.r13.0/compiler.36424714_0"
        /*0030*/ 	.string	"-arch sm_100 -m 64 "



//--------------------- .note.nv.cuinfo           --------------------------
	.section	.note.nv.cuinfo,"",@"SHT_NOTE"
	.sectionflags	@"SHF_NOTE_NV_CUINFO"
        /*0018*/ 	.short	0x0002
        /*001a*/ 	.short	0x0064
        /*001c*/ 	.short	0x0082
	.zero		2


//--------------------- .nv.info                  --------------------------
	.section	.nv.info,"",@"SHT_CUDA_INFO"
	.align	4


	//----- nvinfo : EIATTR_REGCOUNT
	.align		4
        /*0000*/ 	.byte	0x04, 0x2f
        /*0002*/ 	.short	(.L_1 - .L_0)
	.align		4
.L_0:
        /*0004*/ 	.word	index@(_Z15MatrixMulKernelPdS_S_i)
        /*0008*/ 	.word	0x0000001e


	//----- nvinfo : EIATTR_FRAME_SIZE
	.align		4
.L_1:
        /*000c*/ 	.byte	0x04, 0x11
        /*000e*/ 	.short	(.L_3 - .L_2)
	.align		4
.L_2:
        /*0010*/ 	.word	index@(_Z15MatrixMulKernelPdS_S_i)
        /*0014*/ 	.word	0x00000000


	//----- nvinfo : EIATTR_MIN_STACK_SIZE
	.align		4
.L_3:
        /*0018*/ 	.byte	0x04, 0x12
        /*001a*/ 	.short	(.L_5 - .L_4)
	.align		4
.L_4:
        /*001c*/ 	.word	index@(_Z15MatrixMulKernelPdS_S_i)
        /*0020*/ 	.word	0x00000000
.L_5:


//--------------------- .nv.compat                --------------------------
	.section	.nv.compat,"",@"SHT_CUDA_COMPAT_INFO"
	.align	4
        /*0000*/ 	.byte	0x02, 0x09, 0x00, 0x00, 0x02, 0x02, 0x01, 0x00, 0x02, 0x05, 0x05, 0x00, 0x03, 0x07, 0x01, 0x01
        /*0010*/ 	.byte	0x02, 0x03, 0x00, 0x00, 0x02, 0x06, 0x01, 0x00, 0x04, 0x0b, 0x08, 0x00, 0x01, 0x00, 0x00, 0x00
        /*0020*/ 	.byte	0x00, 0x00, 0x00, 0x00


//--------------------- .nv.info._Z15MatrixMulKernelPdS_S_i --------------------------
	.section	.nv.info._Z15MatrixMulKernelPdS_S_i,"",@"SHT_CUDA_INFO"
	.sectionflags	@""
	.align	4


	//----- nvinfo : EIATTR_CUDA_API_VERSION
	.align		4
        /*0000*/ 	.byte	0x04, 0x37
        /*0002*/ 	.short	(.L_7 - .L_6)
.L_6:
        /*0004*/ 	.word	0x00000082


	//----- nvinfo : EIATTR_KPARAM_INFO
	.align		4
.L_7:
        /*0008*/ 	.byte	0x04, 0x17
        /*000a*/ 	.short	(.L_9 - .L_8)
.L_8:
        /*000c*/ 	.word	0x00000000
        /*0010*/ 	.short	0x0003
        /*0012*/ 	.short	0x0018
        /*0014*/ 	.byte	0x00, 0xf0, 0x11, 0x00


	//----- nvinfo : EIATTR_KPARAM_INFO
	.align		4
.L_9:
        /*0018*/ 	.byte	0x04, 0x17
        /*001a*/ 	.short	(.L_11 - .L_10)
.L_10:
        /*001c*/ 	.word	0x00000000
        /*0020*/ 	.short	0x0002
        /*0022*/ 	.short	0x0010
        /*0024*/ 	.byte	0x00, 0xf5, 0x21, 0x00


	//----- nvinfo : EIATTR_KPARAM_INFO
	.align		4
.L_11:
        /*0028*/ 	.byte	0x04, 0x17
        /*002a*/ 	.short	(.L_13 - .L_12)
.L_12:
        /*002c*/ 	.word	0x00000000
        /*0030*/ 	.short	0x0001
        /*0032*/ 	.short	0x0008
        /*0034*/ 	.byte	0x00, 0xf5, 0x21, 0x00


	//----- nvinfo : EIATTR_KPARAM_INFO
	.align		4
.L_13:
        /*0038*/ 	.byte	0x04, 0x17
        /*003a*/ 	.short	(.L_15 - .L_14)
.L_14:
        /*003c*/ 	.word	0x00000000
        /*0040*/ 	.short	0x0000
        /*0042*/ 	.short	0x0000
        /*0044*/ 	.byte	0x00, 0xf5, 0x21, 0x00


	//----- nvinfo : EIATTR_SPARSE_MMA_MASK
	.align		4
.L_15:
        /*0048*/ 	.byte	0x03, 0x50
        /*004a*/ 	.short	0x0000


	//----- nvinfo : EIATTR_MAXREG_COUNT
	.align		4
        /*004c*/ 	.byte	0x03, 0x1b
        /*004e*/ 	.short	0x00ff


	//----- nvinfo : EIATTR_MERCURY_ISA_VERSION
	.align		4
        /*0050*/ 	.byte	0x03, 0x5f
        /*0052*/ 	.short	0x0101


	//----- nvinfo : EIATTR_VRC_CTA_INIT_COUNT
	.align		4
        /*0054*/ 	.byte	0x02, 0x4a
	.zero		1
	.zero		1


	//----- nvinfo : EIATTR_EXIT_INSTR_OFFSETS
	.align		4
        /*0058*/ 	.byte	0x04, 0x1c
        /*005a*/ 	.short	(.L_17 - .L_16)


	//   ....[0]....
.L_16:
        /*005c*/ 	.word	0x000000c0


	//   ....[1]....
        /*0060*/ 	.word	0x00000ad0


	//----- nvinfo : EIATTR_CBANK_PARAM_SIZE
	.align		4
.L_17:
        /*0064*/ 	.byte	0x03, 0x19
        /*0066*/ 	.short	0x001c


	//----- nvinfo : EIATTR_PARAM_CBANK
	.align		4
        /*0068*/ 	.byte	0x04, 0x0a
        /*006a*/ 	.short	(.L_19 - .L_18)
	.align		4
.L_18:
        /*006c*/ 	.word	index@(.nv.constant0._Z15MatrixMulKernelPdS_S_i)
        /*0070*/ 	.short	0x0380
        /*0072*/ 	.short	0x001c


	//----- nvinfo : EIATTR_SW_WAR
	.align		4
.L_19:
        /*0074*/ 	.byte	0x04, 0x36
        /*0076*/ 	.short	(.L_21 - .L_20)
.L_20:
        /*0078*/ 	.word	0x00000008
.L_21:


//--------------------- .nv.callgraph             --------------------------
	.section	.nv.callgraph,"",@"SHT_CUDA_CALLGRAPH"
	.align	4
	.sectionentsize	8
	.align		4
        /*0000*/ 	.word	0x00000000
	.align		4
        /*0004*/ 	.word	0xffffffff
	.align		4
        /*0008*/ 	.word	0x00000000
	.align		4
        /*000c*/ 	.word	0xfffffffe
	.align		4
        /*0010*/ 	.word	0x00000000
	.align		4
        /*0014*/ 	.word	0xfffffffd
	.align		4
        /*0018*/ 	.word	0x00000000
	.align		4
        /*001c*/ 	.word	0xfffffffc


//--------------------- .text._Z15MatrixMulKernelPdS_S_i --------------------------
	.section	.text._Z15MatrixMulKernelPdS_S_i,"ax",@progbits
	.align	128
        .global         _Z15MatrixMulKernelPdS_S_i
        .type           _Z15MatrixMulKernelPdS_S_i,@function
        .size           _Z15MatrixMulKernelPdS_S_i,(.L_x_5 - _Z15MatrixMulKernelPdS_S_i)
        .other          _Z15MatrixMulKernelPdS_S_i,@"STO_CUDA_ENTRY STV_DEFAULT"
_Z15MatrixMulKernelPdS_S_i:
.text._Z15MatrixMulKernelPdS_S_i:
[----:B------:R-:W-:Y:S01]  /*0000*/  LDC R1, c[0x0][0x37c] ;  /* 0x0000df00ff017b82 */ /* 0x000fe20000000800 */
[----:B------:R-:W0:Y:S07]  /*0010*/  S2R R0, SR_TID.Y ;  /* 0x0000000000007919 */ /* 0x000e2e0000002200 */
[----:B------:R-:W0:Y:S01]  /*0020*/  S2UR UR4, SR_CTAID.Y ;  /* 0x00000000000479c3 */ /* 0x000e220000002600 */
[----:B------:R-:W1:Y:S01]  /*0030*/  LDCU UR18, c[0x0][0x398] ;  /* 0x00007300ff1277ac */ /* 0x000e620008000800 */
[----:B------:R-:W2:Y:S06]  /*0040*/  S2R R3, SR_TID.X ;  /* 0x0000000000037919 */ /* 0x000eac0000002100 */
[----:B------:R-:W0:Y:S08]  /*0050*/  LDC R21, c[0x0][0x364] ;  /* 0x0000d900ff157b82 */ /* 0x000e300000000800 */
[----:B------:R-:W2:Y:S08]  /*0060*/  S2UR UR5, SR_CTAID.X ;  /* 0x00000000000579c3 */ /* 0x000eb00000002500 */
[----:B------:R-:W2:Y:S01]  /*0070*/  LDC R2, c[0x0][0x360] ;  /* 0x0000d800ff027b82 */ /* 0x000ea20000000800 */
[----:B0-----:R-:W-:-:S02]  /*0080*/  IMAD R21, R21, UR4, R0 ;  /* 0x0000000415157c24 */ /* 0x001fc4000f8e0200 */
[----:B--2---:R-:W-:-:S05]  /*0090*/  IMAD R0, R2, UR5, R3 ;  /* 0x0000000502007c24 */ /* 0x004fca000f8e0203 */
[----:B------:R-:W-:-:S04]  /*00a0*/  VIMNMX R2, PT, PT, R21, R0, !PT ;  /* 0x0000000015027248 */ /* 0x000fc80007fe0100 */
[----:B-1----:R-:W-:-:S13]  /*00b0*/  ISETP.GE.AND P0, PT, R2, UR18, PT ;  /* 0x0000001202007c0c */ /* 0x002fda000bf06270 */
[----:B------:R-:W-:Y:S05]  /*00c0*/  @P0 EXIT ;  /* 0x000000000000094d */ /* 0x000fea0003800000 */
[----:B------:R-:W-:Y:S02]  /*00d0*/  UISETP.GE.U32.AND UP0, UPT, UR18, 0x8, UPT ;  /* 0x000000081200788c */ /* 0x000fe4000bf06070 */
[----:B------:R-:W-:Y:S01]  /*00e0*/  IMAD R21, R21, UR18, RZ ;  /* 0x0000001215157c24 */ /* 0x000fe2000f8e02ff */
[----:B------:R-:W-:Y:S01]  /*00f0*/  CS2R R12, SRZ ;  /* 0x00000000000c7805 */ /* 0x000fe2000001ff00 */
[----:B------:R-:W0:Y:S01]  /*0100*/  LDCU.64 UR16, c[0x0][0x358] ;  /* 0x00006b00ff1077ac */ /* 0x000e220008000a00 */
[----:B------:R-:W-:-:S04]  /*0110*/  UMOV UR4, URZ ;  /* 0x000000ff00047c82 */ /* 0x000fc80008000000 */
[----:B------:R-:W-:Y:S05]  /*0120*/  BRA.U !UP0, `(.L_x_0) ;  /* 0x0000000508147547 */ /* 0x000fea000b800000 */
[----:B------:R-:W1:Y:S01]  /*0130*/  LDCU.128 UR20, c[0x0][0x380] ;  /* 0x00007000ff1477ac */ /* 0x000e620008000c00 */
[----:B------:R-:W-:Y:S01]  /*0140*/  IMAD.MOV.U32 R20, RZ, RZ, R0 ;  /* 0x000000ffff147224 */ /* 0x000fe200078e0000 */
[----:B------:R-:W-:Y:S01]  /*0150*/  CS2R R12, SRZ ;  /* 0x00000000000c7805 */ /* 0x000fe2000001ff00 */
[----:B------:R-:W-:-:S04]  /*0160*/  ULOP3.LUT UR4, UR18, 0x7ffffff8, URZ, 0xc0, !UPT ;  /* 0x7ffffff812047892 */ /* 0x000fc8000f8ec0ff */
[----:B------:R-:W-:Y:S01]  /*0170*/  UIADD3 UR4, UPT, UPT, -UR4, URZ, URZ ;  /* 0x000000ff04047290 */ /* 0x000fe2000fffe1ff */
[----:B-1----:R-:W-:Y:S01]  /*0180*/  MOV R2, UR20 ;  /* 0x0000001400027c02 */ /* 0x002fe20008000f00 */
[----:B------:R-:W-:Y:S01]  /*0190*/  IMAD.U32 R3, RZ, RZ, UR21 ;  /* 0x00000015ff037e24 */ /* 0x000fe2000f8e00ff */
[----:B------:R-:W-:Y:S02]  /*01a0*/  UIMAD.WIDE UR6, UR18, 0x18, UR22 ;  /* 0x00000018120678a5 */ /* 0x000fe4000f8e0216 */
[----:B------:R-:W-:Y:S01]  /*01b0*/  UIMAD.WIDE UR8, UR18, 0x20, UR22 ;  /* 0x00000020120878a5 */ /* 0x000fe2000f8e0216 */
[----:B------:R-:W-:Y:S01]  /*01c0*/  IMAD.WIDE.U32 R2, R21, 0x8, R2 ;  /* 0x0000000815027825 */ /* 0x000fe200078e0002 */
[----:B------:R-:W-:Y:S02]  /*01d0*/  UIMAD.WIDE UR10, UR18, 0x28, UR22 ;  /* 0x00000028120a78a5 */ /* 0x000fe4000f8e0216 */
[----:B------:R-:W-:Y:S01]  /*01e0*/  UIMAD.WIDE UR12, UR18, 0x30, UR22 ;  /* 0x00000030120c78a5 */ /* 0x000fe2000f8e0216 */
[----:B------:R-:W-:Y:S01]  /*01f0*/  IADD3 R8, P0, PT, R2, 0x20, RZ ;  /* 0x0000002002087810 */ /* 0x000fe20007f1e0ff */
[----:B------:R-:W-:-:S03]  /*0200*/  UIMAD.WIDE UR14, UR18, 0x38, UR22 ;  /* 0x00000038120e78a5 */ /* 0x000fc6000f8e0216 */
[----:B------:R-:W-:-:S09]  /*0210*/  IADD3.X R9, PT, PT, RZ, R3, RZ, P0, !PT ;  /* 0x00000003ff097210 */ /* 0x000fd200007fe4ff */
.L_x_1:
[----:B------:R-:W-:Y:S01]  /*0220*/  HFMA2 R23, -RZ, RZ, 0, 4.76837158203125e-07 ;  /* 0x00000008ff177431 */ /* 0x000fe200000001ff */
[----:B------:R-:W-:Y:S01]  /*0230*/  UIMAD.WIDE UR24, UR18, 0x8, UR22 ;  /* 0x00000008121878a5 */ /* 0x000fe2000f8e0216 */
[----:B------:R-:W-:Y:S01]  /*0240*/  IMAD.MOV.U32 R2, RZ, RZ, R8 ;  /* 0x000000ffff027224 */ /* 0x000fe200078e0008 */
[----:B------:R-:W-:Y:S01]  /*0250*/  MOV R3, R9 ;  /* 0x0000000900037202 */ /* 0x000fe20000000f00 */
[----:B------:R-:W-:-:S03]  /*0260*/  UIMAD.WIDE UR20, UR18, 0x10, UR22 ;  /* 0x00000010121478a5 */ /* 0x000fc6000f8e0216 */
[----:B------:R-:W-:Y:S01]  /*0270*/  MOV R19, UR25 ;  /* 0x0000001900137c02 */ /* 0x000fe20008000f00 */
[----:B------:R-:W-:Y:S01]  /*0280*/  IMAD.U32 R18, RZ, RZ, UR24 ;  /* 0x00000018ff127e24 */ /* 0x000fe2000f8e00ff */
[----:B0-----:R-:W2:Y:S01]  /*0290*/  LDG.E.64 R24, desc[UR16][R2.64+-0x20] ;  /* 0xffffe01002187981 */ /* 0x001ea2000c1e1b00 */
[C---:B------:R-:W-:Y:S01]  /*02a0*/  IMAD.WIDE R22, R20.reuse, R23, UR22 ;  /* 0x0000001614167e25 */ /* 0x040fe2000f8e0217 */
[----:B------:R-:W-:Y:S02]  /*02b0*/  MOV R16, UR20 ;  /* 0x0000001400107c02 */ /* 0x000fe40008000f00 */
[----:B------:R-:W3:Y:S01]  /*02c0*/  LDG.E.64 R10, desc[UR16][R2.64+-0x18] ;  /* 0xffffe810020a7981 */ /* 0x000ee2000c1e1b00 */
[----:B------:R-:W-:-:S03]  /*02d0*/  IMAD.WIDE R18, R20, 0x8, R18 ;  /* 0x0000000814127825 */ /* 0x000fc600078e0212 */
[----:B------:R-:W2:Y:S01]  /*02e0*/  LDG.E.64 R22, desc[UR16][R22.64] ;  /* 0x0000001016167981 */ /* 0x000ea2000c1e1b00 */
[----:B------:R-:W-:-:S03]  /*02f0*/  IMAD.U32 R17, RZ, RZ, UR21 ;  /* 0x00000015ff117e24 */ /* 0x000fc6000f8e00ff */
[----:B------:R-:W3:Y:S01]  /*0300*/  LDG.E.64 R18, desc[UR16][R18.64] ;  /* 0x0000001012127981 */ /* 0x000ee2000c1e1b00 */
[----:B------:R-:W-:-:S04]  /*0310*/  IMAD.WIDE R16, R20, 0x8, R16 ;  /* 0x0000000814107825 */ /* 0x000fc800078e0210 */
[----:B------:R-:W-:Y:S01]  /*0320*/  HFMA2 R9, -RZ, RZ, 0, 4.76837158203125e-07 ;  /* 0x00000008ff097431 */ /* 0x000fe200000001ff */
[----:B------:R-:W4:Y:S04]  /*0330*/  LDG.E.64 R14, desc[UR16][R2.64+-0x10] ;  /* 0xfffff010020e7981 */ /* 0x000f28000c1e1b00 */
[----:B------:R-:W4:Y:S01]  /*0340*/  LDG.E.64 R16, desc[UR16][R16.64] ;  /* 0x0000001010107981 */ /* 0x000f22000c1e1b00 */
[----:B------:R-:W-:-:S03]  /*0350*/  IMAD.WIDE R8, R20, R9, UR6 ;  /* 0x0000000614087e25 */ /* 0x000fc6000f8e0209 */
[----:B------:R-:W5:Y:S04]  /*0360*/  LDG.E.64 R6, desc[UR16][R2.64+-0x8] ;  /* 0xfffff81002067981 */ /* 0x000f68000c1e1b00 */
[----:B------:R-:W5:Y:S01]  /*0370*/  LDG.E.64 R8, desc[UR16][R8.64] ;  /* 0x0000001008087981 */ /* 0x000f62000c1e1b00 */
[----:B------:R-:W-:-:S05]  /*0380*/  MOV R5, 0x8 ;  /* 0x0000000800057802 */ /* 0x000fca0000000f00 */
[----:B------:R-:W-:-:S06]  /*0390*/  IMAD.WIDE R4, R20, R5, UR8 ;  /* 0x0000000814047e25 */ /* 0x000fcc000f8e0205 */
[----:B------:R-:W5:Y:S01]  /*03a0*/  LDG.E.64 R4, desc[UR16][R4.64] ;  /* 0x0000001004047981 */ /* 0x000f62000c1e1b00 */
[----:B--2---:R-:W-:Y:S01]  /*03b0*/  DFMA R24, R24, R22, R12 ;  /* 0x000000161818722b */ /* 0x004fe2000000000c */
[----:B------:R-:W-:Y:S02]  /*03c0*/  IMAD.MOV.U32 R23, RZ, RZ, 0x8 ;  /* 0x00000008ff177424 */ /* 0x000fe400078e00ff */
[----:B------:R-:W2:Y:S02]  /*03d0*/  LDG.E.64 R12, desc[UR16][R2.64] ;  /* 0x00000010020c7981 */ /* 0x000ea4000c1e1b00 */
[----:B------:R-:W-:-:S03]  /*03e0*/  IMAD.WIDE R22, R20, R23, UR10 ;  /* 0x0000000a14167e25 */ /* 0x000fc6000f8e0217 */
[----:B---3--:R-:W-:Y:S01]  /*03f0*/  DFMA R18, R10, R18, R24 ;  /* 0x000000120a12722b */ /* 0x008fe20000000018 */
[----:B------:R-:W-:Y:S01]  /*0400*/  MOV R25, 0x8 ;  /* 0x0000000800197802 */ /* 0x000fe20000000f00 */
[----:B------:R-:W3:Y:S04]  /*0410*/  LDG.E.64 R10, desc[UR16][R2.64+0x8] ;  /* 0x00000810020a7981 */ /* 0x000ee8000c1e1b00 */
[----:B------:R-:W3:Y:S01]  /*0420*/  LDG.E.64 R22, desc[UR16][R22.64] ;  /* 0x0000001016167981 */ /* 0x000ee2000c1e1b00 */
[C---:B------:R-:W-:Y:S01]  /*0430*/  IMAD.WIDE R24, R20.reuse, R25, UR12 ;  /* 0x0000000c14187e25 */ /* 0x040fe2000f8e0219 */
[----:B----4-:R-:W-:Y:S01]  /*0440*/  DFMA R16, R14, R16, R18 ;  /* 0x000000100e10722b */ /* 0x010fe20000000012 */
[----:B------:R-:W-:Y:S01]  /*0450*/  MOV R19, 0x8 ;  /* 0x0000000800137802 */ /* 0x000fe20000000f00 */
[----:B------:R-:W4:Y:S04]  /*0460*/  LDG.E.64 R14, desc[UR16][R2.64+0x10] ;  /* 0x00001010020e7981 */ /* 0x000f28000c1e1b00 */
[----:B------:R-:W4:Y:S01]  /*0470*/  LDG.E.64 R24, desc[UR16][R24.64] ;  /* 0x0000001018187981 */ /* 0x000f22000c1e1b00 */
[----:B------:R-:W-:Y:S01]  /*0480*/  IMAD.WIDE R18, R20, R19, UR14 ;  /* 0x0000000e14127e25 */ /* 0x000fe2000f8e0213 */
[----:B-----5:R-:W-:-:S02]  /*0490*/  DFMA R8, R6, R8, R16 ;  /* 0x000000080608722b */ /* 0x020fc40000000010 */
[----:B------:R-:W5:Y:S04]  /*04a0*/  LDG.E.64 R6, desc[UR16][R2.64+0x18] ;  /* 0x0000181002067981 */ /* 0x000f68000c1e1b00 */
[----:B------:R-:W5:Y:S01]  /*04b0*/  LDG.E.64 R18, desc[UR16][R18.64] ;  /* 0x0000001012127981 */ /* 0x000f62000c1e1b00 */
[----:B------:R-:W-:-:S04]  /*04c0*/  UIADD3 UR4, UPT, UPT, UR4, 0x8, URZ ;  /* 0x0000000804047890 */ /* 0x000fc8000fffe0ff */
[----:B------:R-:W-:Y:S01]  /*04d0*/  UISETP.NE.AND UP0, UPT, UR4, URZ, UPT ;  /* 0x000000ff0400728c */ /* 0x000fe2000bf05270 */
[----:B--2---:R-:W-:-:S08]  /*04e0*/  DFMA R4, R12, R4, R8 ;  /* 0x000000040c04722b */ /* 0x004fd00000000008 */
[----:B---3--:R-:W-:-:S08]  /*04f0*/  DFMA R4, R10, R22, R4 ;  /* 0x000000160a04722b */ /* 0x008fd00000000004 */
[----:B----4-:R-:W-:Y:S01]  /*0500*/  DFMA R4, R14, R24, R4 ;  /* 0x000000180e04722b */ /* 0x010fe20000000004 */
[----:B------:R-:W-:-:S07]  /*0510*/  IADD3 R8, P0, PT, R2, 0x40, RZ ;  /* 0x0000004002087810 */ /* 0x000fce0007f1e0ff */
[----:B-----5:R-:W-:Y:S01]  /*0520*/  DFMA R12, R6, R18, R4 ;  /* 0x00000012060c722b */ /* 0x020fe20000000004 */
[----:B------:R-:W-:Y:S01]  /*0530*/  IMAD.U32 R5, RZ, RZ, UR18 ;  /* 0x00000012ff057e24 */ /* 0x000fe2000f8e00ff */
[----:B------:R-:W-:-:S04]  /*0540*/  IADD3.X R9, PT, PT, RZ, R3, RZ, P0, !PT ;  /* 0x00000003ff097210 */ /* 0x000fc800007fe4ff */
[----:B------:R-:W-:Y:S01]  /*0550*/  LEA R20, R5, R20, 0x3 ;  /* 0x0000001405147211 */ /* 0x000fe200078e18ff */
[----:B------:R-:W-:Y:S06]  /*0560*/  BRA.U UP0, `(.L_x_1) ;  /* 0xfffffffd002c7547 */ /* 0x000fec000b83ffff */
[----:B------:R-:W-:-:S12]  /*0570*/  ULOP3.LUT UR4, UR18, 0x7ffffff8, URZ, 0xc0, !UPT ;  /* 0x7ffffff812047892 */ /* 0x000fd8000f8ec0ff */
.L_x_0:
[----:B------:R-:W-:-:S04]  /*0580*/  ULOP3.LUT UR6, UR18, 0x7, URZ, 0xc0, !UPT ;  /* 0x0000000712067892 */ /* 0x000fc8000f8ec0ff */
[----:B------:R-:W-:-:S09]  /*0590*/  UISETP.NE.AND UP0, UPT, UR6, URZ, UPT ;  /* 0x000000ff0600728c */ /* 0x000fd2000bf05270 */
[----:B------:R-:W-:Y:S05]  /*05a0*/  BRA.U !UP0, `(.L_x_2) ;  /* 0x0000000508387547 */ /* 0x000fea000b800000 */
[----:B------:R-:W-:Y:S02]  /*05b0*/  UISETP.GE.U32.AND UP0, UPT, UR6, 0x4, UPT ;  /* 0x000000040600788c */ /* 0x000fe4000bf06070 */
[----:B------:R-:W-:-:S04]  /*05c0*/  ULOP3.LUT UR5, UR18, 0x3, URZ, 0xc0, !UPT ;  /* 0x0000000312057892 */ /* 0x000fc8000f8ec0ff */
[----:B------:R-:W-:-:S03]  /*05d0*/  UISETP.NE.AND UP1, UPT, UR5, URZ, UPT ;  /* 0x000000ff0500728c */ /* 0x000fc6000bf25270 */
[----:B------:R-:W-:Y:S08]  /*05e0*/  BRA.U !UP0, `(.L_x_3) ;  /* 0x00000001087c7547 */ /* 0x000ff0000b800000 */
[----:B------:R-:W1:Y:S01]  /*05f0*/  LDC.64 R10, c[0x0][0x380] ;  /* 0x0000e000ff0a7b82 */ /* 0x000e620000000a00 */
[----:B------:R-:W2:Y:S01]  /*0600*/  LDCU.64 UR6, c[0x0][0x380] ;  /* 0x00007000ff0677ac */ /* 0x000ea20008000a00 */
[----:B------:R-:W-:Y:S01]  /*0610*/  IMAD.U32 R5, RZ, RZ, UR4 ;  /* 0x00000004ff057e24 */ /* 0x000fe2000f8e00ff */
[C---:B------:R-:W-:Y:S01]  /*0620*/  IADD3 R3, PT, PT, R21.reuse, UR4, RZ ;  /* 0x0000000415037c10 */ /* 0x040fe2000fffe0ff */
[----:B------:R-:W-:Y:S01]  /*0630*/  IMAD.U32 R23, RZ, RZ, UR18 ;  /* 0x00000012ff177e24 */ /* 0x000fe2000f8e00ff */
[----:B------:R-:W-:Y:S01]  /*0640*/  IADD3 R2, P0, PT, R21, UR4, RZ ;  /* 0x0000000415027c10 */ /* 0x000fe2000ff1e0ff */
[----:B------:R-:W-:Y:S02]  /*0650*/  IMAD R5, R5, UR18, R0 ;  /* 0x0000001205057c24 */ /* 0x000fe4000f8e0200 */
[----:B------:R-:W3:Y:S01]  /*0660*/  LDC.64 R18, c[0x0][0x388] ;  /* 0x0000e200ff127b82 */ /* 0x000ee20000000a00 */
[----:B------:R-:W-:Y:S01]  /*0670*/  MOV R25, UR18 ;  /* 0x0000001200197c02 */ /* 0x000fe20008000f00 */
[----:B-1----:R-:W-:Y:S01]  /*0680*/  IMAD.WIDE.U32 R10, R3, 0x8, R10 ;  /* 0x00000008030a7825 */ /* 0x002fe200078e000a */
[----:B------:R-:W-:-:S02]  /*0690*/  IADD3.X R3, PT, PT, RZ, RZ, RZ, P0, !PT ;  /* 0x000000ffff037210 */ /* 0x000fc400007fe4ff */
[----:B--2---:R-:W-:-:S03]  /*06a0*/  LEA R16, P0, R2, UR6, 0x3 ;  /* 0x0000000602107c11 */ /* 0x004fc6000f8018ff */
[----:B0-----:R-:W2:Y:S01]  /*06b0*/  LDG.E.64 R10, desc[UR16][R10.64] ;  /* 0x000000100a0a7981 */ /* 0x001ea2000c1e1b00 */
[----:B---3--:R-:W-:Y:S01]  /*06c0*/  IMAD.WIDE R18, R5, 0x8, R18 ;  /* 0x0000000805127825 */ /* 0x008fe200078e0212 */
[----:B------:R-:W-:-:S04]  /*06d0*/  LEA.HI.X R17, R2, UR7, R3, 0x3, P0 ;  /* 0x0000000702117c11 */ /* 0x000fc800080f1c03 */
[----:B------:R-:W2:Y:S01]  /*06e0*/  LDG.E.64 R14, desc[UR16][R18.64] ;  /* 0x00000010120e7981 */ /* 0x000ea2000c1e1b00 */
[----:B------:R-:W-:-:S03]  /*06f0*/  IMAD.WIDE R22, R23, 0x8, R18 ;  /* 0x0000000817167825 */ /* 0x000fc600078e0212 */
[----:B------:R-:W3:Y:S04]  /*0700*/  LDG.E.64 R6, desc[UR16][R16.64+0x8] ;  /* 0x0000081010067981 */ /* 0x000ee8000c1e1b00 */
[----:B------:R-:W3:Y:S01]  /*0710*/  LDG.E.64 R8, desc[UR16][R22.64] ;  /* 0x0000001016087981 */ /* 0x000ee2000c1e1b00 */
[----:B------:R-:W-:Y:S01]  /*0720*/  IMAD.WIDE R24, R25, 0x8, R22 ;  /* 0x0000000819187825 */ /* 0x000fe200078e0216 */
[----:B------:R-:W-:Y:S02]  /*0730*/  MOV R27, UR18 ;  /* 0x00000012001b7c02 */ /* 0x000fe40008000f00 */
[----:B------:R-:W4:Y:S04]  /*0740*/  LDG.E.64 R2, desc[UR16][R16.64+0x10] ;  /* 0x0000101010027981 */ /* 0x000f28000c1e1b00 */
[----:B------:R-:W4:Y:S01]  /*0750*/  LDG.E.64 R4, desc[UR16][R24.64] ;  /* 0x0000001018047981 */ /* 0x000f22000c1e1b00 */
[----:B------:R-:W-:-:S03]  /*0760*/  IMAD.WIDE R26, R27, 0x8, R24 ;  /* 0x000000081b1a7825 */ /* 0x000fc600078e0218 */
[----:B------:R-:W5:Y:S04]  /*0770*/  LDG.E.64 R18, desc[UR16][R16.64+0x18] ;  /* 0x0000181010127981 */ /* 0x000f68000c1e1b00 */
[----:B------:R-:W5:Y:S01]  /*0780*/  LDG.E.64 R26, desc[UR16][R26.64] ;  /* 0x000000101a1a7981 */ /* 0x000f62000c1e1b00 */
[----:B------:R-:W-:Y:S01]  /*0790*/  UIADD3 UR4, UPT, UPT, UR4, 0x4, URZ ;  /* 0x0000000404047890 */ /* 0x000fe2000fffe0ff */
[----:B--2---:R-:W-:-:S08]  /*07a0*/  DFMA R10, R10, R14, R12 ;  /* 0x0000000e0a0a722b */ /* 0x004fd0000000000c */
[----:B---3--:R-:W-:-:S08]  /*07b0*/  DFMA R6, R6, R8, R10 ;  /* 0x000000080606722b */ /* 0x008fd0000000000a */
[----:B----4-:R-:W-:-:S08]  /*07c0*/  DFMA R2, R2, R4, R6 ;  /* 0x000000040202722b */ /* 0x010fd00000000006 */
[----:B-----5:R-:W-:-:S11]  /*07d0*/  DFMA R12, R18, R26, R2 ;  /* 0x0000001a120c722b */ /* 0x020fd60000000002 */
.L_x_3:
[----:B------:R-:W-:Y:S05]  /*07e0*/  BRA.U !UP1, `(.L_x_2) ;  /* 0x0000000109a87547 */ /* 0x000fea000b800000 */
[----:B------:R-:W-:Y:S01]  /*07f0*/  UISETP.NE.AND UP0, UPT, UR5, 0x1, UPT ;  /* 0x000000010500788c */ /* 0x000fe2000bf05270 */
[----:B------:R-:W-:Y:S01]  /*0800*/  IMAD.U32 R9, RZ, RZ, UR4 ;  /* 0x00000004ff097e24 */ /* 0x000fe2000f8e00ff */
[----:B------:R-:W-:Y:S02]  /*0810*/  ULOP3.LUT UR5, UR18, 0x1, URZ, 0xc0, !UPT ;  /* 0x0000000112057892 */ /* 0x000fe4000f8ec0ff */
[----:B------:R-:W-:Y:S02]  /*0820*/  MOV R11, UR18 ;  /* 0x00000012000b7c02 */ /* 0x000fe40008000f00 */
[----:B------:R-:W-:Y:S01]  /*0830*/  PLOP3.LUT P1, PT, PT, PT, UP0, 0x80, 0x8 ;  /* 0x000000000008781c */ /* 0x000fe20003f2f008 */
[----:B------:R-:W-:-:S04]  /*0840*/  UISETP.NE.U32.AND UP1, UPT, UR5, 0x1, UPT ;  /* 0x000000010500788c */ /* 0x000fc8000bf25070 */
[----:B------:R-:W1:Y:S02]  /*0850*/  @UP0 LDCU.128 UR8, c[0x0][0x380] ;  /* 0x00007000ff0807ac */ /* 0x000e640008000c00 */
[----:B------:R-:W-:Y:S01]  /*0860*/  PLOP3.LUT P0, PT, PT, PT, UP1, 0x80, 0x8 ;  /* 0x000000000008781c */ /* 0x000fe20003f0f018 */
[----:B------:R-:W2:Y:S05]  /*0870*/  @UP0 LDCU.64 UR6, c[0x0][0x380] ;  /* 0x00007000ff0607ac */ /* 0x000eaa0008000a00 */
[C---:B------:R-:W-:Y:S01]  /*0880*/  @P1 IADD3 R7, PT, PT, R21.reuse, UR4, RZ ;  /* 0x0000000415071c10 */ /* 0x040fe2000fffe0ff */
[----:B------:R-:W3:Y:S01]  /*0890*/  @!UP1 LDCU.128 UR12, c[0x0][0x380] ;  /* 0x00007000ff0c97ac */ /* 0x000ee20008000c00 */
[----:B------:R-:W-:Y:S01]  /*08a0*/  @P1 IADD3 R6, P2, PT, R21, UR4, RZ ;  /* 0x0000000415061c10 */ /* 0x000fe2000ff5e0ff */
[----:B------:R-:W-:Y:S01]  /*08b0*/  @P1 IMAD R9, R9, UR18, R0 ;  /* 0x0000001209091c24 */ /* 0x000fe2000f8e0200 */
[----:B------:R-:W-:Y:S01]  /*08c0*/  @UP0 UIADD3 UR4, UPT, UPT, UR4, 0x2, URZ ;  /* 0x0000000204040890 */ /* 0x000fe2000fffe0ff */
[----:B-1----:R-:W-:Y:S01]  /*08d0*/  MOV R2, UR8 ;  /* 0x0000000800027c02 */ /* 0x002fe20008000f00 */
[----:B------:R-:W-:Y:S01]  /*08e0*/  IMAD.U32 R3, RZ, RZ, UR9 ;  /* 0x00000009ff037e24 */ /* 0x000fe2000f8e00ff */
[----:B------:R-:W-:-:S02]  /*08f0*/  MOV R4, UR10 ;  /* 0x0000000a00047c02 */ /* 0x000fc40008000f00 */
[----:B------:R-:W-:Y:S01]  /*0900*/  MOV R5, UR11 ;  /* 0x0000000b00057c02 */ /* 0x000fe20008000f00 */
[----:B------:R-:W-:-:S04]  /*0910*/  @P1 IMAD.WIDE.U32 R2, R7, 0x8, R2 ;  /* 0x0000000807021825 */ /* 0x000fc800078e0002 */
[----:B------:R-:W-:Y:S01]  /*0920*/  @P1 IMAD.WIDE R4, R9, 0x8, R4 ;  /* 0x0000000809041825 */ /* 0x000fe200078e0204 */
[----:B------:R-:W-:Y:S01]  /*0930*/  MOV R19, UR4 ;  /* 0x0000000400137c02 */ /* 0x000fe20008000f00 */
[----:B0-----:R-:W4:Y:S02]  /*0940*/  @P1 LDG.E.64 R2, desc[UR16][R2.64] ;  /* 0x0000001002021981 */ /* 0x001f24000c1e1b00 */
[----:B------:R-:W-:Y:S01]  /*0950*/  @P1 IMAD.X R7, RZ, RZ, RZ, P2 ;  /* 0x000000ffff071224 */ /* 0x000fe200010e06ff */
[----:B--2---:R-:W-:-:S04]  /*0960*/  @P1 LEA R8, P2, R6, UR6, 0x3 ;  /* 0x0000000606081c11 */ /* 0x004fc8000f8418ff */
[----:B------:R-:W-:Y:S01]  /*0970*/  @P1 LEA.HI.X R9, R6, UR7, R7, 0x3, P2 ;  /* 0x0000000706091c11 */ /* 0x000fe200090f1c07 */
[----:B------:R-:W-:Y:S02]  /*0980*/  @P1 IMAD.WIDE R6, R11, 0x8, R4 ;  /* 0x000000080b061825 */ /* 0x000fe400078e0204 */
[----:B------:R-:W4:Y:S01]  /*0990*/  @P1 LDG.E.64 R4, desc[UR16][R4.64] ;  /* 0x0000001004041981 */ /* 0x000f22000c1e1b00 */
[----:B---3--:R-:W-:Y:S01]  /*09a0*/  MOV R14, UR12 ;  /* 0x0000000c000e7c02 */ /* 0x008fe20008000f00 */
[----:B------:R-:W-:Y:S01]  /*09b0*/  IMAD.U32 R15, RZ, RZ, UR13 ;  /* 0x0000000dff0f7e24 */ /* 0x000fe2000f8e00ff */
[----:B------:R-:W-:Y:S01]  /*09c0*/  MOV R10, UR14 ;  /* 0x0000000e000a7c02 */ /* 0x000fe20008000f00 */
[----:B------:R-:W-:Y:S01]  /*09d0*/  IMAD.U32 R11, RZ, RZ, UR15 ;  /* 0x0000000fff0b7e24 */ /* 0x000fe2000f8e00ff */
[----:B------:R-:W-:Y:S01]  /*09e0*/  @!P0 IADD3 R17, PT, PT, R21, UR4, RZ ;  /* 0x0000000415118c10 */ /* 0x000fe2000fffe0ff */
[----:B------:R-:W-:Y:S01]  /*09f0*/  @!P0 IMAD R19, R19, UR18, R0 ;  /* 0x0000001213138c24 */ /* 0x000fe2000f8e0200 */
[----:B------:R-:W2:Y:S04]  /*0a00*/  @P1 LDG.E.64 R6, desc[UR16][R6.64] ;  /* 0x0000001006061981 */ /* 0x000ea8000c1e1b00 */
[----:B------:R-:W2:Y:S01]  /*0a10*/  @P1 LDG.E.64 R8, desc[UR16][R8.64+0x8] ;  /* 0x0000081008081981 */ /* 0x000ea2000c1e1b00 */
[----:B------:R-:W-:-:S04]  /*0a20*/  @!P0 IMAD.WIDE.U32 R14, R17, 0x8, R14 ;  /* 0x00000008110e8825 */ /* 0x000fc800078e000e */
[----:B------:R-:W-:Y:S02]  /*0a30*/  @!P0 IMAD.WIDE R10, R19, 0x8, R10 ;  /* 0x00000008130a8825 */ /* 0x000fe400078e020a */
[----:B------:R-:W3:Y:S04]  /*0a40*/  @!P0 LDG.E.64 R14, desc[UR16][R14.64] ;  /* 0x000000100e0e8981 */ /* 0x000ee8000c1e1b00 */
[----:B------:R-:W3:Y:S01]  /*0a50*/  @!P0 LDG.E.64 R10, desc[UR16][R10.64] ;  /* 0x000000100a0a8981 */ /* 0x000ee2000c1e1b00 */
[----:B----4-:R-:W-:-:S08]  /*0a60*/  @P1 DFMA R2, R2, R4, R12 ;  /* 0x000000040202122b */ /* 0x010fd0000000000c */
[----:B--2---:R-:W-:-:S08]  /*0a70*/  @P1 DFMA R12, R8, R6, R2 ;  /* 0x00000006080c122b */ /* 0x004fd00000000002 */
[----:B---3--:R-:W-:-:S11]  /*0a80*/  @!P0 DFMA R12, R14, R10, R12 ;  /* 0x0000000a0e0c822b */ /* 0x008fd6000000000c */
.L_x_2:
[----:B------:R-:W1:Y:S01]  /*0a90*/  LDC.64 R2, c[0x0][0x390] ;  /* 0x0000e400ff027b82 */ /* 0x000e620000000a00 */
[----:B------:R-:W-:-:S05]  /*0aa0*/  IADD3 R21, PT, PT, R0, R21, RZ ;  /* 0x0000001500157210 */ /* 0x000fca0007ffe0ff */
[----:B-1----:R-:W-:-:S05]  /*0ab0*/  IMAD.WIDE R2, R21, 0x8, R2 ;  /* 0x0000000815027825 */ /* 0x002fca00078e0202 */
[----:B0-----:R-:W-:Y:S01]  /*0ac0*/  STG.E.64 desc[UR16][R2.64], R12 ;  /* 0x0000000c02007986 */ /* 0x001fe2000c101b10 */
[----:B------:R-:W-:Y:S05]  /*0ad0*/  EXIT ;  /* 0x000000000000794d */ /* 0x000fea0003800000 */
.L_x_4:
[----:B------:R-:W-:-:S00]  /*0ae0*/  BRA `(.L_x_4) ;  /* 0xfffffffc00fc7947 */ /* 0x000fc0000383ffff */
[----:B------:R-:W-:-:S00]  /*0af0*/  NOP ;  /* 0x0000000000007918 */ /* 0x000fc00000000000 */
        /* <DEDUP_REMOVED lines=8> */
.L_x_5:


//--------------------- .nv.shared.reserved.0     --------------------------
	.section	.nv.shared.reserved.0,"aw",@nobits
	.weak		__nv_reservedSMEM_offset_0_alias
	.size		__nv_reservedSMEM_offset_0_alias, 0, 64
	.other		__nv_reservedSMEM_offset_0_alias,@"STO_CUDA_RESERVED_SHARED STV_DEFAULT"
__nv_reservedSMEM_offset_0_alias:
	.zero		0
	.zero		64


//--------------------- .nv.constant0._Z15MatrixMulKernelPdS_S_i --------------------------
	.section	.nv.constant0._Z15MatrixMulKernelPdS_S_i,"a",@progbits
	.sectionflags	@""
	.align	4
.nv.constant0._Z15MatrixMulKernelPdS_S_i:
	.zero		924


//--------------------- SYMBOLS --------------------------

	.type		.nv.reservedSmem.offset0,@object
	.size		.nv.reservedSmem.offset0,0x4
